//
// Generated by NVIDIA NVVM Compiler
//
// Compiler Build ID: CL-36424714
// Cuda compilation tools, release 13.0, V13.0.88
// Based on NVVM 20.0.0
//

.version 9.0
.target sm_100
.address_size 64

	// .globl	_Z8initWithfPfi

.visible .entry _Z8initWithfPfi(
	.param .f32 _Z8initWithfPfi_param_0,
	.param .u64 .ptr .align 1 _Z8initWithfPfi_param_1,
	.param .u32 _Z8initWithfPfi_param_2
)
{
	.reg .b32 	%r<5>;
	.reg .b32 	%f<2>;
	.reg .b64 	%rd<5>;

	ld.param.f32 	%f1, [_Z8initWithfPfi_param_0];
	ld.param.u64 	%rd1, [_Z8initWithfPfi_param_1];
	cvta.to.global.u64 	%rd2, %rd1;
	mov.u32 	%r1, %tid.x;
	mov.u32 	%r2, %ctaid.x;
	mov.u32 	%r3, %ntid.x;
	mad.lo.s32 	%r4, %r2, %r3, %r1;
	mul.wide.s32 	%rd3, %r4, 4;
	add.s64 	%rd4, %rd2, %rd3;
	st.global.f32 	[%rd4], %f1;
	ret;

}
	// .globl	_Z14addVectorsIntoPfS_S_i
.visible .entry _Z14addVectorsIntoPfS_S_i(
	.param .u64 .ptr .align 1 _Z14addVectorsIntoPfS_S_i_param_0,
	.param .u64 .ptr .align 1 _Z14addVectorsIntoPfS_S_i_param_1,
	.param .u64 .ptr .align 1 _Z14addVectorsIntoPfS_S_i_param_2,
	.param .u32 _Z14addVectorsIntoPfS_S_i_param_3
)
{
	.reg .pred 	%p<2>;
	.reg .b32 	%r<6>;
	.reg .b32 	%f<4>;
	.reg .b64 	%rd<11>;

	ld.param.u64 	%rd1, [_Z14addVectorsIntoPfS_S_i_param_0];
	ld.param.u64 	%rd2, [_Z14addVectorsIntoPfS_S_i_param_1];
	ld.param.u64 	%rd3, [_Z14addVectorsIntoPfS_S_i_param_2];
	ld.param.u32 	%r2, [_Z14addVectorsIntoPfS_S_i_param_3];
	mov.u32 	%r3, %tid.x;
	mov.u32 	%r4, %ctaid.x;
	mov.u32 	%r5, %ntid.x;
	mad.lo.s32 	%r1, %r4, %r5, %r3;
	setp.ge.s32 	%p1, %r1, %r2;
	@%p1 bra 	$L__BB1_2;
	cvta.to.global.u64 	%rd4, %rd2;
	cvta.to.global.u64 	%rd5, %rd3;
	cvta.to.global.u64 	%rd6, %rd1;
	mul.wide.s32 	%rd7, %r1, 4;
	add.s64 	%rd8, %rd4, %rd7;
	ld.global.f32 	%f1, [%rd8];
	add.s64 	%rd9, %rd5, %rd7;
	ld.global.f32 	%f2, [%rd9];
	add.f32 	%f3, %f1, %f2;
	add.s64 	%rd10, %rd6, %rd7;
	st.global.f32 	[%rd10], %f3;
$L__BB1_2:
	ret;

}


// ===== COMPILED SASS (sm_100) =====

	.target	sm_100

	.elftype	@"ET_EXEC"


//--------------------- .note.nv.tkinfo           --------------------------
	.section	.note.nv.tkinfo,"",@"SHT_NOTE"
	.sectionflags	@"SHF_NOTE_NV_TKINFO"
	.tkinfo
        /*0018*/ 	.word	0x00000002
        /*0030*/ 	.string	""
        /*0030*/ 	.string	"ptxas"
        /*0030*/ 	.string	"Cuda compilation tools, release 13.0, V13.0.88"
        /*0030*/ 	.string	"Build cuda_13.0.r13.0/compiler.36424714_0"
        /*0030*/ 	.string	"-arch sm_100 -m 64 "



//--------------------- .note.nv.cuinfo           --------------------------
	.section	.note.nv.cuinfo,"",@"SHT_NOTE"
	.sectionflags	@"SHF_NOTE_NV_CUINFO"
        /*0018*/ 	.short	0x0002
        /*001a*/ 	.short	0x0064
        /*001c*/ 	.short	0x0082
	.zero		2


//--------------------- .nv.info                  --------------------------
	.section	.nv.info,"",@"SHT_CUDA_INFO"
	.align	4


	//----- nvinfo : EIATTR_REGCOUNT
	.align		4
        /*0000*/ 	.byte	0x04, 0x2f
        /*0002*/ 	.short	(.L_1 - .L_0)
	.align		4
.L_0:
        /*0004*/ 	.word	index@(_Z8initWithfPfi)
        /*0008*/ 	.word	0x0000000a


	//----- nvinfo : EIATTR_FRAME_SIZE
	.align		4
.L_1:
        /*000c*/ 	.byte	0x04, 0x11
        /*000e*/ 	.short	(.L_3 - .L_2)
	.align		4
.L_2:
        /*0010*/ 	.word	index@(_Z8initWithfPfi)
        /*0014*/ 	.word	0x00000000


	//----- nvinfo : EIATTR_REGCOUNT
	.align		4
.L_3:
        /*0018*/ 	.byte	0x04, 0x2f
        /*001a*/ 	.short	(.L_5 - .L_4)
	.align		4
.L_4:
        /*001c*/ 	.word	index@(_Z14addVectorsIntoPfS_S_i)
        /*0020*/ 	.word	0x0000000c


	//----- nvinfo : EIATTR_FRAME_SIZE
	.align		4
.L_5:
        /*0024*/ 	.byte	0x04, 0x11
        /*0026*/ 	.short	(.L_7 - .L_6)
	.align		4
.L_6:
        /*0028*/ 	.word	index@(_Z14addVectorsIntoPfS_S_i)
        /*002c*/ 	.word	0x00000000


	//----- nvinfo : EIATTR_MIN_STACK_SIZE
	.align		4
.L_7:
        /*0030*/ 	.byte	0x04, 0x12
        /*0032*/ 	.short	(.L_9 - .L_8)
	.align		4
.L_8:
        /*0034*/ 	.word	index@(_Z14addVectorsIntoPfS_S_i)
        /*0038*/ 	.word	0x00000000


	//----- nvinfo : EIATTR_MIN_STACK_SIZE
	.align		4
.L_9:
        /*003c*/ 	.byte	0x04, 0x12
        /*003e*/ 	.short	(.L_11 - .L_10)
	.align		4
.L_10:
        /*0040*/ 	.word	index@(_Z8initWithfPfi)
        /*0044*/ 	.word	0x00000000
.L_11:


//--------------------- .nv.compat                --------------------------
	.section	.nv.compat,"",@"SHT_CUDA_COMPAT_INFO"
	.align	4
        /*0000*/ 	.byte	0x02, 0x09, 0x00, 0x00, 0x02, 0x02, 0x01, 0x00, 0x02, 0x05, 0x05, 0x00, 0x03, 0x07, 0x01, 0x01
        /*0010*/ 	.byte	0x02, 0x03, 0x00, 0x00, 0x02, 0x06, 0x01, 0x00, 0x04, 0x0b, 0x08, 0x00, 0x09, 0x00, 0x00, 0x00
        /*0020*/ 	.byte	0x00, 0x00, 0x00, 0x00


//--------------------- .nv.info._Z14addVectorsIntoPfS_S_i --------------------------
	.section	.nv.info._Z14addVectorsIntoPfS_S_i,"",@"SHT_CUDA_INFO"
	.sectionflags	@""
	.align	4


	//----- nvinfo : EIATTR_CUDA_API_VERSION
	.align		4
        /*0000*/ 	.byte	0x04, 0x37
        /*0002*/ 	.short	(.L_13 - .L_12)
.L_12:
        /*0004*/ 	.word	0x00000082


	//----- nvinfo : EIATTR_KPARAM_INFO
	.align		4
.L_13:
        /*0008*/ 	.byte	0x04, 0x17
        /*000a*/ 	.short	(.L_15 - .L_14)
.L_14:
        /*000c*/ 	.word	0x00000000
        /*0010*/ 	.short	0x0003
        /*0012*/ 	.short	0x0018
        /*0014*/ 	.byte	0x00, 0xf0, 0x11, 0x00


	//----- nvinfo : EIATTR_KPARAM_INFO
	.align		4
.L_15:
        /*0018*/ 	.byte	0x04, 0x17
        /*001a*/ 	.short	(.L_17 - .L_16)
.L_16:
        /*001c*/ 	.word	0x00000000
        /*0020*/ 	.short	0x0002
        /*0022*/ 	.short	0x0010
        /*0024*/ 	.byte	0x00, 0xf5, 0x21, 0x00


	//----- nvinfo : EIATTR_KPARAM_INFO
	.align		4
.L_17:
        /*0028*/ 	.byte	0x04, 0x17
        /*002a*/ 	.short	(.L_19 - .L_18)
.L_18:
        /*002c*/ 	.word	0x00000000
        /*0030*/ 	.short	0x0001
        /*0032*/ 	.short	0x0008
        /*0034*/ 	.byte	0x00, 0xf5, 0x21, 0x00


	//----- nvinfo : EIATTR_KPARAM_INFO
	.align		4
.L_19:
        /*0038*/ 	.byte	0x04, 0x17
        /*003a*/ 	.short	(.L_21 - .L_20)
.L_20:
        /*003c*/ 	.word	0x00000000
        /*0040*/ 	.short	0x0000
        /*0042*/ 	.short	0x0000
        /*0044*/ 	.byte	0x00, 0xf5, 0x21, 0x00


	//----- nvinfo : EIATTR_SPARSE_MMA_MASK
	.align		4
.L_21:
        /*0048*/ 	.byte	0x03, 0x50
        /*004a*/ 	.short	0x0000


	//----- nvinfo : EIATTR_MAXREG_COUNT
	.align		4
        /*004c*/ 	.byte	0x03, 0x1b
        /*004e*/ 	.short	0x00ff


	//----- nvinfo : EIATTR_MERCURY_ISA_VERSION
	.align		4
        /*0050*/ 	.byte	0x03, 0x5f
        /*0052*/ 	.short	0x0101


	//----- nvinfo : EIATTR_VRC_CTA_INIT_COUNT
	.align		4
        /*0054*/ 	.byte	0x02, 0x4a
	.zero		1
	.zero		1


	//----- nvinfo : EIATTR_EXIT_INSTR_OFFSETS
	.align		4
        /*0058*/ 	.byte	0x04, 0x1c
        /*005a*/ 	.short	(.L_23 - .L_22)


	//   ....[0]....
.L_22:
        /*005c*/ 	.word	0x00000070


	//   ....[1]....
        /*0060*/ 	.word	0x00000130


	//----- nvinfo : EIATTR_CBANK_PARAM_SIZE
	.align		4
.L_23:
        /*0064*/ 	.byte	0x03, 0x19
        /*0066*/ 	.short	0x001c


	//----- nvinfo : EIATTR_PARAM_CBANK
	.align		4
        /*0068*/ 	.byte	0x04, 0x0a
        /*006a*/ 	.short	(.L_25 - .L_24)
	.align		4
.L_24:
        /*006c*/ 	.word	index@(.nv.constant0._Z14addVectorsIntoPfS_S_i)
        /*0070*/ 	.short	0x0380
        /*0072*/ 	.short	0x001c


	//----- nvinfo : EIATTR_SW_WAR
	.align		4
.L_25:
        /*0074*/ 	.byte	0x04, 0x36
        /*0076*/ 	.short	(.L_27 - .L_26)
.L_26:
        /*0078*/ 	.word	0x00000008
.L_27:


//--------------------- .nv.info._Z8initWithfPfi  --------------------------
	.section	.nv.info._Z8initWithfPfi,"",@"SHT_CUDA_INFO"
	.sectionflags	@""
	.align	4


	//----- nvinfo : EIATTR_CUDA_API_VERSION
	.align		4
        /*0000*/ 	.byte	0x04, 0x37
        /*0002*/ 	.short	(.L_29 - .L_28)
.L_28:
        /*0004*/ 	.word	0x00000082


	//----- nvinfo : EIATTR_KPARAM_INFO
	.align		4
.L_29:
        /*0008*/ 	.byte	0x04, 0x17
        /*000a*/ 	.short	(.L_31 - .L_30)
.L_30:
        /*000c*/ 	.word	0x00000000
        /*0010*/ 	.short	0x0002
        /*0012*/ 	.short	0x0010
        /*0014*/ 	.byte	0x00, 0xf0, 0x11, 0x00


	//----- nvinfo : EIATTR_KPARAM_INFO
	.align		4
.L_31:
        /*0018*/ 	.byte	0x04, 0x17
        /*001a*/ 	.short	(.L_33 - .L_32)
.L_32:
        /*001c*/ 	.word	0x00000000
        /*0020*/ 	.short	0x0001
        /*0022*/ 	.short	0x0008
        /*0024*/ 	.byte	0x00, 0xf5, 0x21, 0x00


	//----- nvinfo : EIATTR_KPARAM_INFO
	.align		4
.L_33:
        /*0028*/ 	.byte	0x04, 0x17
        /*002a*/ 	.short	(.L_35 - .L_34)
.L_34:
        /*002c*/ 	.word	0x00000000
        /*0030*/ 	.short	0x0000
        /*0032*/ 	.short	0x0000
        /*0034*/ 	.byte	0x00, 0xf0, 0x11, 0x00


	//----- nvinfo : EIATTR_SPARSE_MMA_MASK
	.align		4
.L_35:
        /*0038*/ 	.byte	0x03, 0x50
        /*003a*/ 	.short	0x0000


	//----- nvinfo : EIATTR_MAXREG_COUNT
	.align		4
        /*003c*/ 	.byte	0x03, 0x1b
        /*003e*/ 	.short	0x00ff


	//----- nvinfo : EIATTR_MERCURY_ISA_VERSION
	.align		4
        /*0040*/ 	.byte	0x03, 0x5f
        /*0042*/ 	.short	0x0101


	//----- nvinfo : EIATTR_VRC_CTA_INIT_COUNT
	.align		4
        /*0044*/ 	.byte	0x02, 0x4a
	.zero		1
	.zero		1


	//----- nvinfo : EIATTR_EXIT_INSTR_OFFSETS
	.align		4
        /*0048*/ 	.byte	0x04, 0x1c
        /*004a*/ 	.short	(.L_37 - .L_36)


	//   ....[0]....
.L_36:
        /*004c*/ 	.word	0x000000a0


	//----- nvinfo : EIATTR_CBANK_PARAM_SIZE
	.align		4
.L_37:
        /*0050*/ 	.byte	0x03, 0x19
        /*0052*/ 	.short	0x0014


	//----- nvinfo : EIATTR_PARAM_CBANK
	.align		4
        /*0054*/ 	.byte	0x04, 0x0a
        /*0056*/ 	.short	(.L_39 - .L_38)
	.align		4
.L_38:
        /*0058*/ 	.word	index@(.nv.constant0._Z8initWithfPfi)
        /*005c*/ 	.short	0x0380
        /*005e*/ 	.short	0x0014


	//----- nvinfo : EIATTR_SW_WAR
	.align		4
.L_39:
        /*0060*/ 	.byte	0x04, 0x36
        /*0062*/ 	.short	(.L_41 - .L_40)
.L_40:
        /*0064*/ 	.word	0x00000008
.L_41:


//--------------------- .nv.callgraph             --------------------------
	.section	.nv.callgraph,"",@"SHT_CUDA_CALLGRAPH"
	.align	4
	.sectionentsize	8
	.align		4
        /*0000*/ 	.word	0x00000000
	.align		4
        /*0004*/ 	.word	0xffffffff
	.align		4
        /*0008*/ 	.word	0x00000000
	.align		4
        /*000c*/ 	.word	0xfffffffe
	.align		4
        /*0010*/ 	.word	0x00000000
	.align		4
        /*0014*/ 	.word	0xfffffffd
	.align		4
        /*0018*/ 	.word	0x00000000
	.align		4
        /*001c*/ 	.word	0xfffffffc


//--------------------- .text._Z14addVectorsIntoPfS_S_i --------------------------
	.section	.text._Z14addVectorsIntoPfS_S_i,"ax",@progbits
	.align	128
        .global         _Z14addVectorsIntoPfS_S_i
        .type           _Z14addVectorsIntoPfS_S_i,@function
        .size           _Z14addVectorsIntoPfS_S_i,(.L_x_2 - _Z14addVectorsIntoPfS_S_i)
        .other          _Z14addVectorsIntoPfS_S_i,@"STO_CUDA_ENTRY STV_DEFAULT"
_Z14addVectorsIntoPfS_S_i:
.text._Z14addVectorsIntoPfS_S_i:
[----:B------:R-:W-:Y:S01]  /*0000*/  LDC R1, c[0x0][0x37c] ;  /* 0x0000df00ff017b82 */ /* 0x000fe20000000800 */
[----:B------:R-:W0:Y:S07]  /*0010*/  S2R R9, SR_TID.X ;  /* 0x0000000000097919 */ /* 0x000e2e0000002100 */
[----:B------:R-:W0:Y:S01]  /*0020*/  S2UR UR4, SR_CTAID.X ;  /* 0x00000000000479c3 */ /* 0x000e220000002500 */
[----:B------:R-:W1:Y:S07]  /*0030*/  LDCU UR5, c[0x0][0x398] ;  /* 0x00007300ff0577ac */ /* 0x000e6e0008000800 */
[----:B------:R-:W0:Y:S02]  /*0040*/  LDC R0, c[0x0][0x360] ;  /* 0x0000d800ff007b82 */ /* 0x000e240000000800 */
[----:B0-----:R-:W-:-:S05]  /*0050*/  IMAD R9, R0, UR4, R9 ;  /* 0x0000000400097c24 */ /* 0x001fca000f8e0209 */
[----:B-1----:R-:W-:-:S13]  /*0060*/  ISETP.GE.AND P0, PT, R9, UR5, PT ;  /* 0x0000000509007c0c */ /* 0x002fda000bf06270 */
[----:B------:R-:W-:Y:S05]  /*0070*/  @P0 EXIT ;  /* 0x000000000000094d */ /* 0x000fea0003800000 */
[----:B------:R-:W0:Y:S01]  /*0080*/  LDC.64 R2, c[0x0][0x388] ;  /* 0x0000e200ff027b82 */ /* 0x000e220000000a00 */
[----:B------:R-:W1:Y:S07]  /*0090*/  LDCU.64 UR4, c[0x0][0x358] ;  /* 0x00006b00ff0477ac */ /* 0x000e6e0008000a00 */
[----:B------:R-:W2:Y:S08]  /*00a0*/  LDC.64 R4, c[0x0][0x390] ;  /* 0x0000e400ff047b82 */ /* 0x000eb00000000a00 */
[----:B------:R-:W3:Y:S01]  /*00b0*/  LDC.64 R6, c[0x0][0x380] ;  /* 0x0000e000ff067b82 */ /* 0x000ee20000000a00 */
[----:B0-----:R-:W-:-:S06]  /*00c0*/  IMAD.WIDE R2, R9, 0x4, R2 ;  /* 0x0000000409027825 */ /* 0x001fcc00078e0202 */
[----:B-1----:R-:W4:Y:S01]  /*00d0*/  LDG.E R2, desc[UR4][R2.64] ;  /* 0x0000000402027981 */ /* 0x002f22000c1e1900 */
[----:B--2---:R-:W-:-:S06]  /*00e0*/  IMAD.WIDE R4, R9, 0x4, R4 ;  /* 0x0000000409047825 */ /* 0x004fcc00078e0204 */
[----:B------:R-:W4:Y:S01]  /*00f0*/  LDG.E R5, desc[UR4][R4.64] ;  /* 0x0000000404057981 */ /* 0x000f22000c1e1900 */
[----:B---3--:R-:W-:-:S04]  /*0100*/  IMAD.WIDE R6, R9, 0x4, R6 ;  /* 0x0000000409067825 */ /* 0x008fc800078e0206 */
[----:B----4-:R-:W-:-:S05]  /*0110*/  FADD R9, R2, R5 ;  /* 0x0000000502097221 */ /* 0x010fca0000000000 */
[----:B------:R-:W-:Y:S01]  /*0120*/  STG.E desc[UR4][R6.64], R9 ;  /* 0x0000000906007986 */ /* 0x000fe2000c101904 */
[----:B------:R-:W-:Y:S05]  /*0130*/  EXIT ;  /* 0x000000000000794d */ /* 0x000fea0003800000 */
.L_x_0:
[----:B------:R-:W-:-:S00]  /*0140*/  BRA `(.L_x_0) ;  /* 0xfffffffc00fc7947 */ /* 0x000fc0000383ffff */
[----:B------:R-:W-:-:S00]  /*0150*/  NOP ;  /* 0x0000000000007918 */ /* 0x000fc00000000000 */
        /* <DEDUP_REMOVED lines=10> */
.L_x_2:


//--------------------- .text._Z8initWithfPfi     --------------------------
	.section	.text._Z8initWithfPfi,"ax",@progbits
	.align	128
        .global         _Z8initWithfPfi
        .type           _Z8initWithfPfi,@function
        .size           _Z8initWithfPfi,(.L_x_3 - _Z8initWithfPfi)
        .other          _Z8initWithfPfi,@"STO_CUDA_ENTRY STV_DEFAULT"
_Z8initWithfPfi:
.text._Z8initWithfPfi:
[----:B------:R-:W-:Y:S01]  /*0000*/  LDC R1, c[0x0][0x37c] ;  /* 0x0000df00ff017b82 */ /* 0x000fe20000000800 */
[----:B------:R-:W0:Y:S07]  /*0010*/  S2R R5, SR_TID.X ;  /* 0x0000000000057919 */ /* 0x000e2e0000002100 */
[----:B------:R-:W0:Y:S01]  /*0020*/  S2UR UR6, SR_CTAID.X ;  /* 0x00000000000679c3 */ /* 0x000e220000002500 */
[----:B------:R-:W1:Y:S07]  /*0030*/  LDCU.64 UR4, c[0x0][0x358] ;  /* 0x00006b00ff0477ac */ /* 0x000e6e0008000a00 */
[----:B------:R-:W0:Y:S08]  /*0040*/  LDC R0, c[0x0][0x360] ;  /* 0x0000d800ff007b82 */ /* 0x000e300000000800 */
[----:B------:R-:W2:Y:S08]  /*0050*/  LDC.64 R2, c[0x0][0x388] ;  /* 0x0000e200ff027b82 */ /* 0x000eb00000000a00 */
[----:B------:R-:W1:Y:S01]  /*0060*/  LDC R7, c[0x0][0x380] ;  /* 0x0000e000ff077b82 */ /* 0x000e620000000800 */
[----:B0-----:R-:W-:-:S04]  /*0070*/  IMAD R5, R0, UR6, R5 ;  /* 0x0000000600057c24 */ /* 0x001fc8000f8e0205 */
[----:B--2---:R-:W-:-:S05]  /*0080*/  IMAD.WIDE R2, R5, 0x4, R2 ;  /* 0x0000000405027825 */ /* 0x004fca00078e0202 */
[----:B-1----:R-:W-:Y:S01]  /*0090*/  STG.E desc[UR4][R2.64], R7 ;  /* 0x0000000702007986 */ /* 0x002fe2000c101904 */
[----:B------:R-:W-:Y:S05]  /*00a0*/  EXIT ;  /* 0x000000000000794d */ /* 0x000fea0003800000 */
.L_x_1:
        /* <DEDUP_REMOVED lines=13> */
.L_x_3:


//--------------------- .nv.shared.reserved.0     --------------------------
	.section	.nv.shared.reserved.0,"aw",@nobits
	.weak		__nv_reservedSMEM_offset_0_alias
	.size		__nv_reservedSMEM_offset_0_alias, 0, 64
	.other		__nv_reservedSMEM_offset_0_alias,@"STO_CUDA_RESERVED_SHARED STV_DEFAULT"
__nv_reservedSMEM_offset_0_alias:
	.zero		0
	.zero		64


//--------------------- .nv.constant0._Z14addVectorsIntoPfS_S_i --------------------------
	.section	.nv.constant0._Z14addVectorsIntoPfS_S_i,"a",@progbits
	.sectionflags	@""
	.align	4
.nv.constant0._Z14addVectorsIntoPfS_S_i:
	.zero		924


//--------------------- .nv.constant0._Z8initWithfPfi --------------------------
	.section	.nv.constant0._Z8initWithfPfi,"a",@progbits
	.sectionflags	@""
	.align	4
.nv.constant0._Z8initWithfPfi:
	.zero		916


//--------------------- SYMBOLS --------------------------

	.type		.nv.reservedSmem.offset0,@object
	.size		.nv.reservedSmem.offset0,0x4
